//
// Generated by NVIDIA NVVM Compiler
//
// Compiler Build ID: CL-36424714
// Cuda compilation tools, release 13.0, V13.0.88
// Based on NVVM 20.0.0
//

.version 9.0
.target sm_100
.address_size 64

	// .globl	_Z4ILP0PfS_S_

.visible .entry _Z4ILP0PfS_S_(
	.param .u64 .ptr .align 1 _Z4ILP0PfS_S__param_0,
	.param .u64 .ptr .align 1 _Z4ILP0PfS_S__param_1,
	.param .u64 .ptr .align 1 _Z4ILP0PfS_S__param_2
)
{
	.reg .b32 	%r<5>;
	.reg .b32 	%f<4>;
	.reg .b64 	%rd<11>;

	ld.param.u64 	%rd1, [_Z4ILP0PfS_S__param_0];
	ld.param.u64 	%rd2, [_Z4ILP0PfS_S__param_1];
	ld.param.u64 	%rd3, [_Z4ILP0PfS_S__param_2];
	cvta.to.global.u64 	%rd4, %rd3;
	cvta.to.global.u64 	%rd5, %rd2;
	cvta.to.global.u64 	%rd6, %rd1;
	mov.u32 	%r1, %tid.x;
	mov.u32 	%r2, %ctaid.x;
	mov.u32 	%r3, %ntid.x;
	mad.lo.s32 	%r4, %r2, %r3, %r1;
	mul.wide.s32 	%rd7, %r4, 4;
	add.s64 	%rd8, %rd6, %rd7;
	ld.global.f32 	%f1, [%rd8];
	add.s64 	%rd9, %rd5, %rd7;
	ld.global.f32 	%f2, [%rd9];
	add.f32 	%f3, %f1, %f2;
	add.s64 	%rd10, %rd4, %rd7;
	st.global.f32 	[%rd10], %f3;
	ret;

}
	// .globl	_Z4ILP2PfS_S_
.visible .entry _Z4ILP2PfS_S_(
	.param .u64 .ptr .align 1 _Z4ILP2PfS_S__param_0,
	.param .u64 .ptr .align 1 _Z4ILP2PfS_S__param_1,
	.param .u64 .ptr .align 1 _Z4ILP2PfS_S__param_2
)
{
	.reg .b32 	%r<7>;
	.reg .b32 	%f<7>;
	.reg .b64 	%rd<15>;

	ld.param.u64 	%rd1, [_Z4ILP2PfS_S__param_0];
	ld.param.u64 	%rd2, [_Z4ILP2PfS_S__param_1];
	ld.param.u64 	%rd3, [_Z4ILP2PfS_S__param_2];
	cvta.to.global.u64 	%rd4, %rd3;
	cvta.to.global.u64 	%rd5, %rd2;
	cvta.to.global.u64 	%rd6, %rd1;
	mov.u32 	%r1, %tid.x;
	mov.u32 	%r2, %ctaid.x;
	mov.u32 	%r3, %ntid.x;
	mad.lo.s32 	%r4, %r2, %r3, %r1;
	mul.wide.s32 	%rd7, %r4, 4;
	add.s64 	%rd8, %rd6, %rd7;
	ld.global.f32 	%f1, [%rd8];
	add.s64 	%rd9, %rd5, %rd7;
	ld.global.f32 	%f2, [%rd9];
	mov.u32 	%r5, %nctaid.x;
	mul.lo.s32 	%r6, %r5, %r3;
	mul.wide.s32 	%rd10, %r6, 4;
	add.s64 	%rd11, %rd8, %rd10;
	ld.global.f32 	%f3, [%rd11];
	add.s64 	%rd12, %rd9, %rd10;
	ld.global.f32 	%f4, [%rd12];
	add.f32 	%f5, %f1, %f2;
	add.f32 	%f6, %f3, %f4;
	add.s64 	%rd13, %rd4, %rd7;
	st.global.f32 	[%rd13], %f5;
	add.s64 	%rd14, %rd13, %rd10;
	st.global.f32 	[%rd14], %f6;
	ret;

}
	// .globl	_Z4ILP4PfS_S_
.visible .entry _Z4ILP4PfS_S_(
	.param .u64 .ptr .align 1 _Z4ILP4PfS_S__param_0,
	.param .u64 .ptr .align 1 _Z4ILP4PfS_S__param_1,
	.param .u64 .ptr .align 1 _Z4ILP4PfS_S__param_2
)
{
	.reg .b32 	%r<7>;
	.reg .b32 	%f<13>;
	.reg .b64 	%rd<21>;

	ld.param.u64 	%rd1, [_Z4ILP4PfS_S__param_0];
	ld.param.u64 	%rd2, [_Z4ILP4PfS_S__param_1];
	ld.param.u64 	%rd3, [_Z4ILP4PfS_S__param_2];
	cvta.to.global.u64 	%rd4, %rd3;
	cvta.to.global.u64 	%rd5, %rd2;
	cvta.to.global.u64 	%rd6, %rd1;
	mov.u32 	%r1, %tid.x;
	mov.u32 	%r2, %ctaid.x;
	mov.u32 	%r3, %ntid.x;
	mad.lo.s32 	%r4, %r2, %r3, %r1;
	mul.wide.s32 	%rd7, %r4, 4;
	add.s64 	%rd8, %rd6, %rd7;
	ld.global.f32 	%f1, [%rd8];
	add.s64 	%rd9, %rd5, %rd7;
	ld.global.f32 	%f2, [%rd9];
	mov.u32 	%r5, %nctaid.x;
	mul.lo.s32 	%r6, %r5, %r3;
	mul.wide.s32 	%rd10, %r6, 4;
	add.s64 	%rd11, %rd8, %rd10;
	ld.global.f32 	%f3, [%rd11];
	add.s64 	%rd12, %rd9, %rd10;
	ld.global.f32 	%f4, [%rd12];
	add.s64 	%rd13, %rd11, %rd10;
	ld.global.f32 	%f5, [%rd13];
	add.s64 	%rd14, %rd12, %rd10;
	ld.global.f32 	%f6, [%rd14];
	add.s64 	%rd15, %rd13, %rd10;
	ld.global.f32 	%f7, [%rd15];
	add.s64 	%rd16, %rd14, %rd10;
	ld.global.f32 	%f8, [%rd16];
	add.f32 	%f9, %f1, %f2;
	add.f32 	%f10, %f3, %f4;
	add.f32 	%f11, %f5, %f6;
	add.f32 	%f12, %f7, %f8;
	add.s64 	%rd17, %rd4, %rd7;
	st.global.f32 	[%rd17], %f9;
	add.s64 	%rd18, %rd17, %rd10;
	st.global.f32 	[%rd18], %f10;
	add.s64 	%rd19, %rd18, %rd10;
	st.global.f32 	[%rd19], %f11;
	add.s64 	%rd20, %rd19, %rd10;
	st.global.f32 	[%rd20], %f12;
	ret;

}
	// .globl	_Z4ILP8PfS_S_
.visible .entry _Z4ILP8PfS_S_(
	.param .u64 .ptr .align 1 _Z4ILP8PfS_S__param_0,
	.param .u64 .ptr .align 1 _Z4ILP8PfS_S__param_1,
	.param .u64 .ptr .align 1 _Z4ILP8PfS_S__param_2
)
{
	.reg .b32 	%r<7>;
	.reg .b32 	%f<25>;
	.reg .b64 	%rd<33>;

	ld.param.u64 	%rd1, [_Z4ILP8PfS_S__param_0];
	ld.param.u64 	%rd2, [_Z4ILP8PfS_S__param_1];
	ld.param.u64 	%rd3, [_Z4ILP8PfS_S__param_2];
	cvta.to.global.u64 	%rd4, %rd3;
	cvta.to.global.u64 	%rd5, %rd2;
	cvta.to.global.u64 	%rd6, %rd1;
	mov.u32 	%r1, %tid.x;
	mov.u32 	%r2, %ctaid.x;
	mov.u32 	%r3, %ntid.x;
	mad.lo.s32 	%r4, %r2, %r3, %r1;
	mul.wide.s32 	%rd7, %r4, 4;
	add.s64 	%rd8, %rd6, %rd7;
	ld.global.f32 	%f1, [%rd8];
	add.s64 	%rd9, %rd5, %rd7;
	ld.global.f32 	%f2, [%rd9];
	mov.u32 	%r5, %nctaid.x;
	mul.lo.s32 	%r6, %r5, %r3;
	mul.wide.s32 	%rd10, %r6, 4;
	add.s64 	%rd11, %rd8, %rd10;
	ld.global.f32 	%f3, [%rd11];
	add.s64 	%rd12, %rd9, %rd10;
	ld.global.f32 	%f4, [%rd12];
	add.s64 	%rd13, %rd11, %rd10;
	ld.global.f32 	%f5, [%rd13];
	add.s64 	%rd14, %rd12, %rd10;
	ld.global.f32 	%f6, [%rd14];
	add.s64 	%rd15, %rd13, %rd10;
	ld.global.f32 	%f7, [%rd15];
	add.s64 	%rd16, %rd14, %rd10;
	ld.global.f32 	%f8, [%rd16];
	add.s64 	%rd17, %rd15, %rd10;
	ld.global.f32 	%f9, [%rd17];
	add.s64 	%rd18, %rd16, %rd10;
	ld.global.f32 	%f10, [%rd18];
	add.s64 	%rd19, %rd17, %rd10;
	ld.global.f32 	%f11, [%rd19];
	add.s64 	%rd20, %rd18, %rd10;
	ld.global.f32 	%f12, [%rd20];
	add.s64 	%rd21, %rd19, %rd10;
	ld.global.f32 	%f13, [%rd21];
	add.s64 	%rd22, %rd20, %rd10;
	ld.global.f32 	%f14, [%rd22];
	add.s64 	%rd23, %rd21, %rd10;
	ld.global.f32 	%f15, [%rd23];
	add.s64 	%rd24, %rd22, %rd10;
	ld.global.f32 	%f16, [%rd24];
	add.f32 	%f17, %f1, %f2;
	add.f32 	%f18, %f3, %f4;
	add.f32 	%f19, %f5, %f6;
	add.f32 	%f20, %f7, %f8;
	add.f32 	%f21, %f9, %f10;
	add.f32 	%f22, %f11, %f12;
	add.f32 	%f23, %f13, %f14;
	add.f32 	%f24, %f15, %f16;
	add.s64 	%rd25, %rd4, %rd7;
	st.global.f32 	[%rd25], %f17;
	add.s64 	%rd26, %rd25, %rd10;
	st.global.f32 	[%rd26], %f18;
	add.s64 	%rd27, %rd26, %rd10;
	st.global.f32 	[%rd27], %f19;
	add.s64 	%rd28, %rd27, %rd10;
	st.global.f32 	[%rd28], %f20;
	add.s64 	%rd29, %rd28, %rd10;
	st.global.f32 	[%rd29], %f21;
	add.s64 	%rd30, %rd29, %rd10;
	st.global.f32 	[%rd30], %f22;
	add.s64 	%rd31, %rd30, %rd10;
	st.global.f32 	[%rd31], %f23;
	add.s64 	%rd32, %rd31, %rd10;
	st.global.f32 	[%rd32], %f24;
	ret;

}


// ===== COMPILED SASS (sm_100) =====

	.target	sm_100

	.elftype	@"ET_EXEC"


//--------------------- .note.nv.tkinfo           --------------------------
	.section	.note.nv.tkinfo,"",@"SHT_NOTE"
	.sectionflags	@"SHF_NOTE_NV_TKINFO"
	.tkinfo
        /*0018*/ 	.word	0x00000002
        /*0030*/ 	.string	""
        /*0030*/ 	.string	"ptxas"
        /*0030*/ 	.string	"Cuda compilation tools, release 13.0, V13.0.88"
        /*0030*/ 	.string	"Build cuda_13.0.r13.0/compiler.36424714_0"
        /*0030*/ 	.string	"-arch sm_100 -m 64 "



//--------------------- .note.nv.cuinfo           --------------------------
	.section	.note.nv.cuinfo,"",@"SHT_NOTE"
	.sectionflags	@"SHF_NOTE_NV_CUINFO"
        /*0018*/ 	.short	0x0002
        /*001a*/ 	.short	0x0064
        /*001c*/ 	.short	0x0082
	.zero		2


//--------------------- .nv.info                  --------------------------
	.section	.nv.info,"",@"SHT_CUDA_INFO"
	.align	4


	//----- nvinfo : EIATTR_REGCOUNT
	.align		4
        /*0000*/ 	.byte	0x04, 0x2f
        /*0002*/ 	.short	(.L_1 - .L_0)
	.align		4
.L_0:
        /*0004*/ 	.word	index@(_Z4ILP0PfS_S_)
        /*0008*/ 	.word	0x0000000c


	//----- nvinfo : EIATTR_FRAME_SIZE
	.align		4
.L_1:
        /*000c*/ 	.byte	0x04, 0x11
        /*000e*/ 	.short	(.L_3 - .L_2)
	.align		4
.L_2:
        /*0010*/ 	.word	index@(_Z4ILP0PfS_S_)
        /*0014*/ 	.word	0x00000000


	//----- nvinfo : EIATTR_REGCOUNT
	.align		4
.L_3:
        /*0018*/ 	.byte	0x04, 0x2f
        /*001a*/ 	.short	(.L_5 - .L_4)
	.align		4
.L_4:
        /*001c*/ 	.word	index@(_Z4ILP2PfS_S_)
        /*0020*/ 	.word	0x00000014


	//----- nvinfo : EIATTR_FRAME_SIZE
	.align		4
.L_5:
        /*0024*/ 	.byte	0x04, 0x11
        /*0026*/ 	.short	(.L_7 - .L_6)
	.align		4
.L_6:
        /*0028*/ 	.word	index@(_Z4ILP2PfS_S_)
        /*002c*/ 	.word	0x00000000


	//----- nvinfo : EIATTR_REGCOUNT
	.align		4
.L_7:
        /*0030*/ 	.byte	0x04, 0x2f
        /*0032*/ 	.short	(.L_9 - .L_8)
	.align		4
.L_8:
        /*0034*/ 	.word	index@(_Z4ILP4PfS_S_)
        /*0038*/ 	.word	0x0000001c


	//----- nvinfo : EIATTR_FRAME_SIZE
	.align		4
.L_9:
        /*003c*/ 	.byte	0x04, 0x11
        /*003e*/ 	.short	(.L_11 - .L_10)
	.align		4
.L_10:
        /*0040*/ 	.word	index@(_Z4ILP4PfS_S_)
        /*0044*/ 	.word	0x00000000


	//----- nvinfo : EIATTR_REGCOUNT
	.align		4
.L_11:
        /*0048*/ 	.byte	0x04, 0x2f
        /*004a*/ 	.short	(.L_13 - .L_12)
	.align		4
.L_12:
        /*004c*/ 	.word	index@(_Z4ILP8PfS_S_)
        /*0050*/ 	.word	0x00000020


	//----- nvinfo : EIATTR_FRAME_SIZE
	.align		4
.L_13:
        /*0054*/ 	.byte	0x04, 0x11
        /*0056*/ 	.short	(.L_15 - .L_14)
	.align		4
.L_14:
        /*0058*/ 	.word	index@(_Z4ILP8PfS_S_)
        /*005c*/ 	.word	0x00000000


	//----- nvinfo : EIATTR_MIN_STACK_SIZE
	.align		4
.L_15:
        /*0060*/ 	.byte	0x04, 0x12
        /*0062*/ 	.short	(.L_17 - .L_16)
	.align		4
.L_16:
        /*0064*/ 	.word	index@(_Z4ILP8PfS_S_)
        /*0068*/ 	.word	0x00000000


	//----- nvinfo : EIATTR_MIN_STACK_SIZE
	.align		4
.L_17:
        /*006c*/ 	.byte	0x04, 0x12
        /*006e*/ 	.short	(.L_19 - .L_18)
	.align		4
.L_18:
        /*0070*/ 	.word	index@(_Z4ILP4PfS_S_)
        /*0074*/ 	.word	0x00000000


	//----- nvinfo : EIATTR_MIN_STACK_SIZE
	.align		4
.L_19:
        /*0078*/ 	.byte	0x04, 0x12
        /*007a*/ 	.short	(.L_21 - .L_20)
	.align		4
.L_20:
        /*007c*/ 	.word	index@(_Z4ILP2PfS_S_)
        /*0080*/ 	.word	0x00000000


	//----- nvinfo : EIATTR_MIN_STACK_SIZE
	.align		4
.L_21:
        /*0084*/ 	.byte	0x04, 0x12
        /*0086*/ 	.short	(.L_23 - .L_22)
	.align		4
.L_22:
        /*0088*/ 	.word	index@(_Z4ILP0PfS_S_)
        /*008c*/ 	.word	0x00000000
.L_23:


//--------------------- .nv.compat                --------------------------
	.section	.nv.compat,"",@"SHT_CUDA_COMPAT_INFO"
	.align	4
        /*0000*/ 	.byte	0x02, 0x09, 0x00, 0x00, 0x02, 0x02, 0x01, 0x00, 0x02, 0x05, 0x05, 0x00, 0x03, 0x07, 0x01, 0x01
        /*0010*/ 	.byte	0x02, 0x03, 0x00, 0x00, 0x02, 0x06, 0x01, 0x00, 0x04, 0x0b, 0x08, 0x00, 0x09, 0x00, 0x00, 0x00
        /*0020*/ 	.byte	0x00, 0x00, 0x00, 0x00


//--------------------- .nv.info._Z4ILP8PfS_S_    --------------------------
	.section	.nv.info._Z4ILP8PfS_S_,"",@"SHT_CUDA_INFO"
	.sectionflags	@""
	.align	4


	//----- nvinfo : EIATTR_CUDA_API_VERSION
	.align		4
        /*0000*/ 	.byte	0x04, 0x37
        /*0002*/ 	.short	(.L_25 - .L_24)
.L_24:
        /*0004*/ 	.word	0x00000082


	//----- nvinfo : EIATTR_KPARAM_INFO
	.align		4
.L_25:
        /*0008*/ 	.byte	0x04, 0x17
        /*000a*/ 	.short	(.L_27 - .L_26)
.L_26:
        /*000c*/ 	.word	0x00000000
        /*0010*/ 	.short	0x0002
        /*0012*/ 	.short	0x0010
        /*0014*/ 	.byte	0x00, 0xf5, 0x21, 0x00


	//----- nvinfo : EIATTR_KPARAM_INFO
	.align		4
.L_27:
        /*0018*/ 	.byte	0x04, 0x17
        /*001a*/ 	.short	(.L_29 - .L_28)
.L_28:
        /*001c*/ 	.word	0x00000000
        /*0020*/ 	.short	0x0001
        /*0022*/ 	.short	0x0008
        /*0024*/ 	.byte	0x00, 0xf5, 0x21, 0x00


	//----- nvinfo : EIATTR_KPARAM_INFO
	.align		4
.L_29:
        /*0028*/ 	.byte	0x04, 0x17
        /*002a*/ 	.short	(.L_31 - .L_30)
.L_30:
        /*002c*/ 	.word	0x00000000
        /*0030*/ 	.short	0x0000
        /*0032*/ 	.short	0x0000
        /*0034*/ 	.byte	0x00, 0xf5, 0x21, 0x00


	//----- nvinfo : EIATTR_SPARSE_MMA_MASK
	.align		4
.L_31:
        /*0038*/ 	.byte	0x03, 0x50
        /*003a*/ 	.short	0x0000


	//----- nvinfo : EIATTR_MAXREG_COUNT
	.align		4
        /*003c*/ 	.byte	0x03, 0x1b
        /*003e*/ 	.short	0x00ff


	//----- nvinfo : EIATTR_MERCURY_ISA_VERSION
	.align		4
        /*0040*/ 	.byte	0x03, 0x5f
        /*0042*/ 	.short	0x0101


	//----- nvinfo : EIATTR_VRC_CTA_INIT_COUNT
	.align		4
        /*0044*/ 	.byte	0x02, 0x4a
	.zero		1
	.zero		1


	//----- nvinfo : EIATTR_EXIT_INSTR_OFFSETS
	.align		4
        /*0048*/ 	.byte	0x04, 0x1c
        /*004a*/ 	.short	(.L_33 - .L_32)


	//   ....[0]....
.L_32:
        /*004c*/ 	.word	0x00000430


	//----- nvinfo : EIATTR_CBANK_PARAM_SIZE
	.align		4
.L_33:
        /*0050*/ 	.byte	0x03, 0x19
        /*0052*/ 	.short	0x0018


	//----- nvinfo : EIATTR_PARAM_CBANK
	.align		4
        /*0054*/ 	.byte	0x04, 0x0a
        /*0056*/ 	.short	(.L_35 - .L_34)
	.align		4
.L_34:
        /*0058*/ 	.word	index@(.nv.constant0._Z4ILP8PfS_S_)
        /*005c*/ 	.short	0x0380
        /*005e*/ 	.short	0x0018


	//----- nvinfo : EIATTR_SW_WAR
	.align		4
.L_35:
        /*0060*/ 	.byte	0x04, 0x36
        /*0062*/ 	.short	(.L_37 - .L_36)
.L_36:
        /*0064*/ 	.word	0x00000008
.L_37:


//--------------------- .nv.info._Z4ILP4PfS_S_    --------------------------
	.section	.nv.info._Z4ILP4PfS_S_,"",@"SHT_CUDA_INFO"
	.sectionflags	@""
	.align	4


	//----- nvinfo : EIATTR_CUDA_API_VERSION
	.align		4
        /*0000*/ 	.byte	0x04, 0x37
        /*0002*/ 	.short	(.L_39 - .L_38)
.L_38:
        /*0004*/ 	.word	0x00000082


	//----- nvinfo : EIATTR_KPARAM_INFO
	.align		4
.L_39:
        /*0008*/ 	.byte	0x04, 0x17
        /*000a*/ 	.short	(.L_41 - .L_40)
.L_40:
        /*000c*/ 	.word	0x00000000
        /*0010*/ 	.short	0x0002
        /*0012*/ 	.short	0x0010
        /*0014*/ 	.byte	0x00, 0xf5, 0x21, 0x00


	//----- nvinfo : EIATTR_KPARAM_INFO
	.align		4
.L_41:
        /*0018*/ 	.byte	0x04, 0x17
        /*001a*/ 	.short	(.L_43 - .L_42)
.L_42:
        /*001c*/ 	.word	0x00000000
        /*0020*/ 	.short	0x0001
        /*0022*/ 	.short	0x0008
        /*0024*/ 	.byte	0x00, 0xf5, 0x21, 0x00


	//----- nvinfo : EIATTR_KPARAM_INFO
	.align		4
.L_43:
        /*0028*/ 	.byte	0x04, 0x17
        /*002a*/ 	.short	(.L_45 - .L_44)
.L_44:
        /*002c*/ 	.word	0x00000000
        /*0030*/ 	.short	0x0000
        /*0032*/ 	.short	0x0000
        /*0034*/ 	.byte	0x00, 0xf5, 0x21, 0x00


	//----- nvinfo : EIATTR_SPARSE_MMA_MASK
	.align		4
.L_45:
        /*0038*/ 	.byte	0x03, 0x50
        /*003a*/ 	.short	0x0000


	//----- nvinfo : EIATTR_MAXREG_COUNT
	.align		4
        /*003c*/ 	.byte	0x03, 0x1b
        /*003e*/ 	.short	0x00ff


	//----- nvinfo : EIATTR_MERCURY_ISA_VERSION
	.align		4
        /*0040*/ 	.byte	0x03, 0x5f
        /*0042*/ 	.short	0x0101


	//----- nvinfo : EIATTR_VRC_CTA_INIT_COUNT
	.align		4
        /*0044*/ 	.byte	0x02, 0x4a
	.zero		1
	.zero		1


	//----- nvinfo : EIATTR_EXIT_INSTR_OFFSETS
	.align		4
        /*0048*/ 	.byte	0x04, 0x1c
        /*004a*/ 	.short	(.L_47 - .L_46)


	//   ....[0]....
.L_46:
        /*004c*/ 	.word	0x00000270


	//----- nvinfo : EIATTR_CBANK_PARAM_SIZE
	.align		4
.L_47:
        /*0050*/ 	.byte	0x03, 0x19
        /*0052*/ 	.short	0x0018


	//----- nvinfo : EIATTR_PARAM_CBANK
	.align		4
        /*0054*/ 	.byte	0x04, 0x0a
        /*0056*/ 	.short	(.L_49 - .L_48)
	.align		4
.L_48:
        /*0058*/ 	.word	index@(.nv.constant0._Z4ILP4PfS_S_)
        /*005c*/ 	.short	0x0380
        /*005e*/ 	.short	0x0018


	//----- nvinfo : EIATTR_SW_WAR
	.align		4
.L_49:
        /*0060*/ 	.byte	0x04, 0x36
        /*0062*/ 	.short	(.L_51 - .L_50)
.L_50:
        /*0064*/ 	.word	0x00000008
.L_51:


//--------------------- .nv.info._Z4ILP2PfS_S_    --------------------------
	.section	.nv.info._Z4ILP2PfS_S_,"",@"SHT_CUDA_INFO"
	.sectionflags	@""
	.align	4


	//----- nvinfo : EIATTR_CUDA_API_VERSION
	.align		4
        /*0000*/ 	.byte	0x04, 0x37
        /*0002*/ 	.short	(.L_53 - .L_52)
.L_52:
        /*0004*/ 	.word	0x00000082


	//----- nvinfo : EIATTR_KPARAM_INFO
	.align		4
.L_53:
        /*0008*/ 	.byte	0x04, 0x17
        /*000a*/ 	.short	(.L_55 - .L_54)
.L_54:
        /*000c*/ 	.word	0x00000000
        /*0010*/ 	.short	0x0002
        /*0012*/ 	.short	0x0010
        /*0014*/ 	.byte	0x00, 0xf5, 0x21, 0x00


	//----- nvinfo : EIATTR_KPARAM_INFO
	.align		4
.L_55:
        /*0018*/ 	.byte	0x04, 0x17
        /*001a*/ 	.short	(.L_57 - .L_56)
.L_56:
        /*001c*/ 	.word	0x00000000
        /*0020*/ 	.short	0x0001
        /*0022*/ 	.short	0x0008
        /*0024*/ 	.byte	0x00, 0xf5, 0x21, 0x00


	//----- nvinfo : EIATTR_KPARAM_INFO
	.align		4
.L_57:
        /*0028*/ 	.byte	0x04, 0x17
        /*002a*/ 	.short	(.L_59 - .L_58)
.L_58:
        /*002c*/ 	.word	0x00000000
        /*0030*/ 	.short	0x0000
        /*0032*/ 	.short	0x0000
        /*0034*/ 	.byte	0x00, 0xf5, 0x21, 0x00


	//----- nvinfo : EIATTR_SPARSE_MMA_MASK
	.align		4
.L_59:
        /*0038*/ 	.byte	0x03, 0x50
        /*003a*/ 	.short	0x0000


	//----- nvinfo : EIATTR_MAXREG_COUNT
	.align		4
        /*003c*/ 	.byte	0x03, 0x1b
        /*003e*/ 	.short	0x00ff


	//----- nvinfo : EIATTR_MERCURY_ISA_VERSION
	.align		4
        /*0040*/ 	.byte	0x03, 0x5f
        /*0042*/ 	.short	0x0101


	//----- nvinfo : EIATTR_VRC_CTA_INIT_COUNT
	.align		4
        /*0044*/ 	.byte	0x02, 0x4a
	.zero		1
	.zero		1


	//----- nvinfo : EIATTR_EXIT_INSTR_OFFSETS
	.align		4
        /*0048*/ 	.byte	0x04, 0x1c
        /*004a*/ 	.short	(.L_61 - .L_60)


	//   ....[0]....
.L_60:
        /*004c*/ 	.word	0x00000190


	//----- nvinfo : EIATTR_CBANK_PARAM_SIZE
	.align		4
.L_61:
        /*0050*/ 	.byte	0x03, 0x19
        /*0052*/ 	.short	0x0018


	//----- nvinfo : EIATTR_PARAM_CBANK
	.align		4
        /*0054*/ 	.byte	0x04, 0x0a
        /*0056*/ 	.short	(.L_63 - .L_62)
	.align		4
.L_62:
        /*0058*/ 	.word	index@(.nv.constant0._Z4ILP2PfS_S_)
        /*005c*/ 	.short	0x0380
        /*005e*/ 	.short	0x0018


	//----- nvinfo : EIATTR_SW_WAR
	.align		4
.L_63:
        /*0060*/ 	.byte	0x04, 0x36
        /*0062*/ 	.short	(.L_65 - .L_64)
.L_64:
        /*0064*/ 	.word	0x00000008
.L_65:


//--------------------- .nv.info._Z4ILP0PfS_S_    --------------------------
	.section	.nv.info._Z4ILP0PfS_S_,"",@"SHT_CUDA_INFO"
	.sectionflags	@""
	.align	4


	//----- nvinfo : EIATTR_CUDA_API_VERSION
	.align		4
        /*0000*/ 	.byte	0x04, 0x37
        /*0002*/ 	.short	(.L_67 - .L_66)
.L_66:
        /*0004*/ 	.word	0x00000082


	//----- nvinfo : EIATTR_KPARAM_INFO
	.align		4
.L_67:
        /*0008*/ 	.byte	0x04, 0x17
        /*000a*/ 	.short	(.L_69 - .L_68)
.L_68:
        /*000c*/ 	.word	0x00000000
        /*0010*/ 	.short	0x0002
        /*0012*/ 	.short	0x0010
        /*0014*/ 	.byte	0x00, 0xf5, 0x21, 0x00


	//----- nvinfo : EIATTR_KPARAM_INFO
	.align		4
.L_69:
        /*0018*/ 	.byte	0x04, 0x17
        /*001a*/ 	.short	(.L_71 - .L_70)
.L_70:
        /*001c*/ 	.word	0x00000000
        /*0020*/ 	.short	0x0001
        /*0022*/ 	.short	0x0008
        /*0024*/ 	.byte	0x00, 0xf5, 0x21, 0x00


	//----- nvinfo : EIATTR_KPARAM_INFO
	.align		4
.L_71:
        /*0028*/ 	.byte	0x04, 0x17
        /*002a*/ 	.short	(.L_73 - .L_72)
.L_72:
        /*002c*/ 	.word	0x00000000
        /*0030*/ 	.short	0x0000
        /*0032*/ 	.short	0x0000
        /*0034*/ 	.byte	0x00, 0xf5, 0x21, 0x00


	//----- nvinfo : EIATTR_SPARSE_MMA_MASK
	.align		4
.L_73:
        /*0038*/ 	.byte	0x03, 0x50
        /*003a*/ 	.short	0x0000


	//----- nvinfo : EIATTR_MAXREG_COUNT
	.align		4
        /*003c*/ 	.byte	0x03, 0x1b
        /*003e*/ 	.short	0x00ff


	//----- nvinfo : EIATTR_MERCURY_ISA_VERSION
	.align		4
        /*0040*/ 	.byte	0x03, 0x5f
        /*0042*/ 	.short	0x0101


	//----- nvinfo : EIATTR_VRC_CTA_INIT_COUNT
	.align		4
        /*0044*/ 	.byte	0x02, 0x4a
	.zero		1
	.zero		1


	//----- nvinfo : EIATTR_EXIT_INSTR_OFFSETS
	.align		4
        /*0048*/ 	.byte	0x04, 0x1c
        /*004a*/ 	.short	(.L_75 - .L_74)


	//   ....[0]....
.L_74:
        /*004c*/ 	.word	0x00000100


	//----- nvinfo : EIATTR_CBANK_PARAM_SIZE
	.align		4
.L_75:
        /*0050*/ 	.byte	0x03, 0x19
        /*0052*/ 	.short	0x0018


	//----- nvinfo : EIATTR_PARAM_CBANK
	.align		4
        /*0054*/ 	.byte	0x04, 0x0a
        /*0056*/ 	.short	(.L_77 - .L_76)
	.align		4
.L_76:
        /*0058*/ 	.word	index@(.nv.constant0._Z4ILP0PfS_S_)
        /*005c*/ 	.short	0x0380
        /*005e*/ 	.short	0x0018


	//----- nvinfo : EIATTR_SW_WAR
	.align		4
.L_77:
        /*0060*/ 	.byte	0x04, 0x36
        /*0062*/ 	.short	(.L_79 - .L_78)
.L_78:
        /*0064*/ 	.word	0x00000008
.L_79:


//--------------------- .nv.callgraph             --------------------------
	.section	.nv.callgraph,"",@"SHT_CUDA_CALLGRAPH"
	.align	4
	.sectionentsize	8
	.align		4
        /*0000*/ 	.word	0x00000000
	.align		4
        /*0004*/ 	.word	0xffffffff
	.align		4
        /*0008*/ 	.word	0x00000000
	.align		4
        /*000c*/ 	.word	0xfffffffe
	.align		4
        /*0010*/ 	.word	0x00000000
	.align		4
        /*0014*/ 	.word	0xfffffffd
	.align		4
        /*0018*/ 	.word	0x00000000
	.align		4
        /*001c*/ 	.word	0xfffffffc


//--------------------- .text._Z4ILP8PfS_S_       --------------------------
	.section	.text._Z4ILP8PfS_S_,"ax",@progbits
	.align	128
        .global         _Z4ILP8PfS_S_
        .type           _Z4ILP8PfS_S_,@function
        .size           _Z4ILP8PfS_S_,(.L_x_4 - _Z4ILP8PfS_S_)
        .other          _Z4ILP8PfS_S_,@"STO_CUDA_ENTRY STV_DEFAULT"
_Z4ILP8PfS_S_:
.text._Z4ILP8PfS_S_:
[----:B------:R-:W-:Y:S01]  /*0000*/  LDC R1, c[0x0][0x37c] ;  /* 0x0000df00ff017b82 */ /* 0x000fe20000000800 */
[----:B------:R-:W0:Y:S07]  /*0010*/  S2R R15, SR_TID.X ;  /* 0x00000000000f7919 */ /* 0x000e2e0000002100 */
[----:B------:R-:W0:Y:S08]  /*0020*/  S2UR UR4, SR_CTAID.X ;  /* 0x00000000000479c3 */ /* 0x000e300000002500 */
[----:B------:R-:W0:Y:S01]  /*0030*/  LDC R2, c[0x0][0x360] ;  /* 0x0000d800ff027b82 */ /* 0x000e220000000800 */
[----:B------:R-:W1:Y:S07]  /*0040*/  LDCU UR5, c[0x0][0x370] ;  /* 0x00006e00ff0577ac */ /* 0x000e6e0008000800 */
[----:B------:R-:W2:Y:S08]  /*0050*/  LDC.64 R24, c[0x0][0x388] ;  /* 0x0000e200ff187b82 */ /* 0x000eb00000000a00 */
[----:B------:R-:W3:Y:S01]  /*0060*/  LDC.64 R12, c[0x0][0x380] ;  /* 0x0000e000ff0c7b82 */ /* 0x000ee20000000a00 */
[----:B0-----:R-:W-:-:S02]  /*0070*/  IMAD R15, R2, UR4, R15 ;  /* 0x00000004020f7c24 */ /* 0x001fc4000f8e020f */
[----:B-1----:R-:W-:Y:S01]  /*0080*/  IMAD R2, R2, UR5, RZ ;  /* 0x0000000502027c24 */ /* 0x002fe2000f8e02ff */
[----:B------:R-:W0:Y:S01]  /*0090*/  LDCU.64 UR4, c[0x0][0x358] ;  /* 0x00006b00ff0477ac */ /* 0x000e220008000a00 */
[----:B--2---:R-:W-:-:S04]  /*00a0*/  IMAD.WIDE R24, R15, 0x4, R24 ;  /* 0x000000040f187825 */ /* 0x004fc800078e0218 */
[----:B------:R-:W-:-:S04]  /*00b0*/  IMAD.WIDE R26, R2, 0x4, R24 ;  /* 0x00000004021a7825 */ /* 0x000fc800078e0218 */
[----:B---3--:R-:W-:Y:S01]  /*00c0*/  IMAD.WIDE R12, R15, 0x4, R12 ;  /* 0x000000040f0c7825 */ /* 0x008fe200078e020c */
[----:B0-----:R-:W2:Y:S03]  /*00d0*/  LDG.E R18, desc[UR4][R24.64] ;  /* 0x0000000418127981 */ /* 0x001ea6000c1e1900 */
[C---:B------:R-:W-:Y:S01]  /*00e0*/  IMAD.WIDE R6, R2.reuse, 0x4, R26 ;  /* 0x0000000402067825 */ /* 0x040fe200078e021a */
[----:B------:R-:W2:Y:S03]  /*00f0*/  LDG.E R19, desc[UR4][R12.64] ;  /* 0x000000040c137981 */ /* 0x000ea6000c1e1900 */
[C---:B------:R-:W-:Y:S01]  /*0100*/  IMAD.WIDE R22, R2.reuse, 0x4, R12 ;  /* 0x0000000402167825 */ /* 0x040fe200078e020c */
[----:B------:R-:W3:Y:S03]  /*0110*/  LDG.E R26, desc[UR4][R26.64] ;  /* 0x000000041a1a7981 */ /* 0x000ee6000c1e1900 */
[----:B------:R-:W-:-:S02]  /*0120*/  IMAD.WIDE R28, R2, 0x4, R6 ;  /* 0x00000004021c7825 */ /* 0x000fc400078e0206 */
[----:B------:R-:W4:Y:S02]  /*0130*/  LDG.E R6, desc[UR4][R6.64] ;  /* 0x0000000406067981 */ /* 0x000f24000c1e1900 */
[C---:B------:R-:W-:Y:S02]  /*0140*/  IMAD.WIDE R16, R2.reuse, 0x4, R22 ;  /* 0x0000000402107825 */ /* 0x040fe400078e0216 */
[----:B------:R-:W3:Y:S02]  /*0150*/  LDG.E R23, desc[UR4][R22.64] ;  /* 0x0000000416177981 */ /* 0x000ee4000c1e1900 */
[C---:B------:R-:W-:Y:S02]  /*0160*/  IMAD.WIDE R8, R2.reuse, 0x4, R28 ;  /* 0x0000000402087825 */ /* 0x040fe400078e021c */
[----:B------:R-:W4:Y:S02]  /*0170*/  LDG.E R3, desc[UR4][R16.64] ;  /* 0x0000000410037981 */ /* 0x000f24000c1e1900 */
[----:B------:R-:W-:-:S02]  /*0180*/  IMAD.WIDE R10, R2, 0x4, R16 ;  /* 0x00000004020a7825 */ /* 0x000fc400078e0210 */
[----:B------:R-:W5:Y:S02]  /*0190*/  LDG.E R7, desc[UR4][R28.64] ;  /* 0x000000041c077981 */ /* 0x000f64000c1e1900 */
[C---:B------:R-:W-:Y:S02]  /*01a0*/  IMAD.WIDE R4, R2.reuse, 0x4, R10 ;  /* 0x0000000402047825 */ /* 0x040fe400078e020a */
[----:B------:R0:W5:Y:S02]  /*01b0*/  LDG.E R0, desc[UR4][R10.64] ;  /* 0x000000040a007981 */ /* 0x000164000c1e1900 */
[C---:B------:R-:W-:Y:S02]  /*01c0*/  IMAD.WIDE R20, R2.reuse, 0x4, R8 ;  /* 0x0000000402147825 */ /* 0x040fe400078e0208 */
[----:B------:R-:W5:Y:S02]  /*01d0*/  LDG.E R9, desc[UR4][R8.64] ;  /* 0x0000000408097981 */ /* 0x000f64000c1e1900 */
[----:B0-----:R-:W-:-:S02]  /*01e0*/  IMAD.WIDE R10, R2, 0x4, R4 ;  /* 0x00000004020a7825 */ /* 0x001fc400078e0204 */
[----:B------:R-:W5:Y:S02]  /*01f0*/  LDG.E R4, desc[UR4][R4.64] ;  /* 0x0000000404047981 */ /* 0x000f64000c1e1900 */
[C---:B------:R-:W-:Y:S02]  /*0200*/  IMAD.WIDE R12, R2.reuse, 0x4, R20 ;  /* 0x00000004020c7825 */ /* 0x040fe400078e0214 */
[----:B------:R-:W5:Y:S02]  /*0210*/  LDG.E R20, desc[UR4][R20.64] ;  /* 0x0000000414147981 */ /* 0x000f64000c1e1900 */
[C---:B------:R-:W-:Y:S02]  /*0220*/  IMAD.WIDE R16, R2.reuse, 0x4, R10 ;  /* 0x0000000402107825 */ /* 0x040fe400078e020a */
[----:B------:R0:W5:Y:S02]  /*0230*/  LDG.E R5, desc[UR4][R10.64] ;  /* 0x000000040a057981 */ /* 0x000164000c1e1900 */
[----:B------:R-:W-:-:S02]  /*0240*/  IMAD.WIDE R24, R2, 0x4, R12 ;  /* 0x0000000402187825 */ /* 0x000fc400078e020c */
[----:B------:R-:W5:Y:S02]  /*0250*/  LDG.E R8, desc[UR4][R16.64] ;  /* 0x0000000410087981 */ /* 0x000f64000c1e1900 */
[----:B------:R-:W-:Y:S02]  /*0260*/  IMAD.WIDE R28, R2, 0x4, R16 ;  /* 0x00000004021c7825 */ /* 0x000fe400078e0210 */
[----:B------:R1:W5:Y:S01]  /*0270*/  LDG.E R21, desc[UR4][R12.64] ;  /* 0x000000040c157981 */ /* 0x000362000c1e1900 */
[----:B0-----:R-:W0:Y:S03]  /*0280*/  LDC.64 R10, c[0x0][0x390] ;  /* 0x0000e400ff0a7b82 */ /* 0x001e260000000a00 */
[----:B------:R5:W5:Y:S04]  /*0290*/  LDG.E R22, desc[UR4][R28.64] ;  /* 0x000000041c167981 */ /* 0x000b68000c1e1900 */
[----:B------:R-:W5:Y:S01]  /*02a0*/  LDG.E R25, desc[UR4][R24.64] ;  /* 0x0000000418197981 */ /* 0x000f62000c1e1900 */
[----:B0-----:R-:W-:-:S04]  /*02b0*/  IMAD.WIDE R10, R15, 0x4, R10 ;  /* 0x000000040f0a7825 */ /* 0x001fc800078e020a */
[----:B-1----:R-:W-:-:S04]  /*02c0*/  IMAD.WIDE R12, R2, 0x4, R10 ;  /* 0x00000004020c7825 */ /* 0x002fc800078e020a */
[----:B------:R-:W-:-:S04]  /*02d0*/  IMAD.WIDE R14, R2, 0x4, R12 ;  /* 0x00000004020e7825 */ /* 0x000fc800078e020c */
[----:B------:R-:W-:-:S04]  /*02e0*/  IMAD.WIDE R16, R2, 0x4, R14 ;  /* 0x0000000402107825 */ /* 0x000fc800078e020e */
[----:B--2---:R-:W-:Y:S01]  /*02f0*/  FADD R27, R19, R18 ;  /* 0x00000012131b7221 */ /* 0x004fe20000000000 */
[----:B------:R-:W-:-:S04]  /*0300*/  IMAD.WIDE R18, R2, 0x4, R16 ;  /* 0x0000000402127825 */ /* 0x000fc800078e0210 */
[----:B------:R-:W-:Y:S01]  /*0310*/  STG.E desc[UR4][R10.64], R27 ;  /* 0x0000001b0a007986 */ /* 0x000fe2000c101904 */
[----:B----4-:R-:W-:Y:S01]  /*0320*/  FADD R3, R3, R6 ;  /* 0x0000000603037221 */ /* 0x010fe20000000000 */
[----:B---3--:R-:W-:Y:S01]  /*0330*/  FADD R23, R23, R26 ;  /* 0x0000001a17177221 */ /* 0x008fe20000000000 */
[----:B-----5:R-:W-:Y:S01]  /*0340*/  FADD R29, R0, R7 ;  /* 0x00000007001d7221 */ /* 0x020fe20000000000 */
[----:B------:R-:W-:-:S03]  /*0350*/  IMAD.WIDE R6, R2, 0x4, R18 ;  /* 0x0000000402067825 */ /* 0x000fc600078e0212 */
[----:B------:R-:W-:Y:S01]  /*0360*/  STG.E desc[UR4][R12.64], R23 ;  /* 0x000000170c007986 */ /* 0x000fe2000c101904 */
[----:B------:R-:W-:-:S03]  /*0370*/  FADD R9, R4, R9 ;  /* 0x0000000904097221 */ /* 0x000fc60000000000 */
[----:B------:R-:W-:Y:S01]  /*0380*/  STG.E desc[UR4][R14.64], R3 ;  /* 0x000000030e007986 */ /* 0x000fe2000c101904 */
[----:B------:R-:W-:Y:S01]  /*0390*/  FADD R0, R5, R20 ;  /* 0x0000001405007221 */ /* 0x000fe20000000000 */
[----:B------:R-:W-:Y:S02]  /*03a0*/  IMAD.WIDE R4, R2, 0x4, R6 ;  /* 0x0000000402047825 */ /* 0x000fe400078e0206 */
[----:B------:R-:W-:Y:S02]  /*03b0*/  STG.E desc[UR4][R16.64], R29 ;  /* 0x0000001d10007986 */ /* 0x000fe4000c101904 */
[----:B------:R-:W-:Y:S01]  /*03c0*/  FADD R8, R8, R21 ;  /* 0x0000001508087221 */ /* 0x000fe20000000000 */
[----:B------:R-:W-:Y:S01]  /*03d0*/  IMAD.WIDE R20, R2, 0x4, R4 ;  /* 0x0000000402147825 */ /* 0x000fe200078e0204 */
[----:B------:R-:W-:Y:S03]  /*03e0*/  STG.E desc[UR4][R18.64], R9 ;  /* 0x0000000912007986 */ /* 0x000fe6000c101904 */
[----:B------:R-:W-:Y:S01]  /*03f0*/  FADD R25, R22, R25 ;  /* 0x0000001916197221 */ /* 0x000fe20000000000 */
[----:B------:R-:W-:Y:S04]  /*0400*/  STG.E desc[UR4][R6.64], R0 ;  /* 0x0000000006007986 */ /* 0x000fe8000c101904 */
[----:B------:R-:W-:Y:S04]  /*0410*/  STG.E desc[UR4][R4.64], R8 ;  /* 0x0000000804007986 */ /* 0x000fe8000c101904 */
[----:B------:R-:W-:Y:S01]  /*0420*/  STG.E desc[UR4][R20.64], R25 ;  /* 0x0000001914007986 */ /* 0x000fe2000c101904 */
[----:B------:R-:W-:Y:S05]  /*0430*/  EXIT ;  /* 0x000000000000794d */ /* 0x000fea0003800000 */
.L_x_0:
[----:B------:R-:W-:-:S00]  /*0440*/  BRA `(.L_x_0) ;  /* 0xfffffffc00fc7947 */ /* 0x000fc0000383ffff */
[----:B------:R-:W-:-:S00]  /*0450*/  NOP ;  /* 0x0000000000007918 */ /* 0x000fc00000000000 */
        /* <DEDUP_REMOVED lines=10> */
.L_x_4:


//--------------------- .text._Z4ILP4PfS_S_       --------------------------
	.section	.text._Z4ILP4PfS_S_,"ax",@progbits
	.align	128
        .global         _Z4ILP4PfS_S_
        .type           _Z4ILP4PfS_S_,@function
        .size           _Z4ILP4PfS_S_,(.L_x_5 - _Z4ILP4PfS_S_)
        .other          _Z4ILP4PfS_S_,@"STO_CUDA_ENTRY STV_DEFAULT"
_Z4ILP4PfS_S_:
.text._Z4ILP4PfS_S_:
[----:B------:R-:W-:Y:S01]  /*0000*/  LDC R1, c[0x0][0x37c] ;  /* 0x0000df00ff017b82 */ /* 0x000fe20000000800 */
[----:B------:R-:W0:Y:S07]  /*0010*/  S2R R4, SR_TID.X ;  /* 0x0000000000047919 */ /* 0x000e2e0000002100 */
[----:B------:R-:W0:Y:S08]  /*0020*/  S2UR UR4, SR_CTAID.X ;  /* 0x00000000000479c3 */ /* 0x000e300000002500 */
[----:B------:R-:W0:Y:S01]  /*0030*/  LDC R3, c[0x0][0x360] ;  /* 0x0000d800ff037b82 */ /* 0x000e220000000800 */
[----:B------:R-:W1:Y:S07]  /*0040*/  LDCU UR6, c[0x0][0x370] ;  /* 0x00006e00ff0677ac */ /* 0x000e6e0008000800 */
[----:B------:R-:W2:Y:S08]  /*0050*/  LDC.64 R12, c[0x0][0x380] ;  /* 0x0000e000ff0c7b82 */ /* 0x000eb00000000a00 */
[----:B------:R-:W3:Y:S01]  /*0060*/  LDC.64 R16, c[0x0][0x388] ;  /* 0x0000e200ff107b82 */ /* 0x000ee20000000a00 */
[C---:B0-----:R-:W-:Y:S01]  /*0070*/  IMAD R4, R3.reuse, UR4, R4 ;  /* 0x0000000403047c24 */ /* 0x041fe2000f8e0204 */
[----:B------:R-:W0:Y:S01]  /*0080*/  LDCU.64 UR4, c[0x0][0x358] ;  /* 0x00006b00ff0477ac */ /* 0x000e220008000a00 */
[----:B-1----:R-:W-:-:S05]  /*0090*/  IMAD R0, R3, UR6, RZ ;  /* 0x0000000603007c24 */ /* 0x002fca000f8e02ff */
[----:B------:R-:W1:Y:S01]  /*00a0*/  LDC.64 R10, c[0x0][0x390] ;  /* 0x0000e400ff0a7b82 */ /* 0x000e620000000a00 */
[----:B--2---:R-:W-:-:S04]  /*00b0*/  IMAD.WIDE R12, R4, 0x4, R12 ;  /* 0x00000004040c7825 */ /* 0x004fc800078e020c */
[----:B------:R-:W-:-:S04]  /*00c0*/  IMAD.WIDE R18, R0, 0x4, R12 ;  /* 0x0000000400127825 */ /* 0x000fc800078e020c */
[----:B---3--:R-:W-:Y:S01]  /*00d0*/  IMAD.WIDE R16, R4, 0x4, R16 ;  /* 0x0000000404107825 */ /* 0x008fe200078e0210 */
[----:B0-----:R0:W2:Y:S03]  /*00e0*/  LDG.E R5, desc[UR4][R12.64] ;  /* 0x000000040c057981 */ /* 0x0010a6000c1e1900 */
[C---:B------:R-:W-:Y:S01]  /*00f0*/  IMAD.WIDE R20, R0.reuse, 0x4, R18 ;  /* 0x0000000400147825 */ /* 0x040fe200078e0212 */
[----:B------:R2:W3:Y:S03]  /*0100*/  LDG.E R8, desc[UR4][R18.64] ;  /* 0x0000000412087981 */ /* 0x0004e6000c1e1900 */
[C---:B------:R-:W-:Y:S01]  /*0110*/  IMAD.WIDE R6, R0.reuse, 0x4, R16 ;  /* 0x0000000400067825 */ /* 0x040fe200078e0210 */
[----:B------:R3:W4:Y:S03]  /*0120*/  LDG.E R9, desc[UR4][R20.64] ;  /* 0x0000000414097981 */ /* 0x000726000c1e1900 */
[C---:B------:R-:W-:Y:S01]  /*0130*/  IMAD.WIDE R22, R0.reuse, 0x4, R20 ;  /* 0x0000000400167825 */ /* 0x040fe200078e0214 */
[----:B------:R-:W2:Y:S03]  /*0140*/  LDG.E R16, desc[UR4][R16.64] ;  /* 0x0000000410107981 */ /* 0x000ea6000c1e1900 */
[----:B------:R-:W-:-:S02]  /*0150*/  IMAD.WIDE R2, R0, 0x4, R6 ;  /* 0x0000000400027825 */ /* 0x000fc400078e0206 */
[----:B------:R-:W3:Y:S02]  /*0160*/  LDG.E R7, desc[UR4][R6.64] ;  /* 0x0000000406077981 */ /* 0x000ee4000c1e1900 */
[----:B------:R-:W-:Y:S02]  /*0170*/  IMAD.WIDE R24, R0, 0x4, R2 ;  /* 0x0000000400187825 */ /* 0x000fe400078e0202 */
[----:B------:R-:W5:Y:S04]  /*0180*/  LDG.E R22, desc[UR4][R22.64] ;  /* 0x0000000416167981 */ /* 0x000f68000c1e1900 */
[----:B------:R-:W4:Y:S04]  /*0190*/  LDG.E R2, desc[UR4][R2.64] ;  /* 0x0000000402027981 */ /* 0x000f28000c1e1900 */
[----:B------:R-:W5:Y:S01]  /*01a0*/  LDG.E R25, desc[UR4][R24.64] ;  /* 0x0000000418197981 */ /* 0x000f62000c1e1900 */
[----:B-1----:R-:W-:-:S04]  /*01b0*/  IMAD.WIDE R10, R4, 0x4, R10 ;  /* 0x00000004040a7825 */ /* 0x002fc800078e020a */
[----:B------:R-:W-:-:S04]  /*01c0*/  IMAD.WIDE R14, R0, 0x4, R10 ;  /* 0x00000004000e7825 */ /* 0x000fc800078e020a */
[----:B0-----:R-:W-:-:S04]  /*01d0*/  IMAD.WIDE R12, R0, 0x4, R14 ;  /* 0x00000004000c7825 */ /* 0x001fc800078e020e */
[----:B--2---:R-:W-:Y:S01]  /*01e0*/  FADD R19, R5, R16 ;  /* 0x0000001005137221 */ /* 0x004fe20000000000 */
[----:B------:R-:W-:-:S04]  /*01f0*/  IMAD.WIDE R4, R0, 0x4, R12 ;  /* 0x0000000400047825 */ /* 0x000fc800078e020c */
[----:B---3--:R-:W-:Y:S01]  /*0200*/  FADD R21, R8, R7 ;  /* 0x0000000708157221 */ /* 0x008fe20000000000 */
[----:B------:R-:W-:Y:S04]  /*0210*/  STG.E desc[UR4][R10.64], R19 ;  /* 0x000000130a007986 */ /* 0x000fe8000c101904 */
[----:B------:R-:W-:Y:S01]  /*0220*/  STG.E desc[UR4][R14.64], R21 ;  /* 0x000000150e007986 */ /* 0x000fe2000c101904 */
[----:B----4-:R-:W-:Y:S01]  /*0230*/  FADD R9, R9, R2 ;  /* 0x0000000209097221 */ /* 0x010fe20000000000 */
[----:B-----5:R-:W-:-:S04]  /*0240*/  FADD R17, R22, R25 ;  /* 0x0000001916117221 */ /* 0x020fc80000000000 */
[----:B------:R-:W-:Y:S04]  /*0250*/  STG.E desc[UR4][R12.64], R9 ;  /* 0x000000090c007986 */ /* 0x000fe8000c101904 */
[----:B------:R-:W-:Y:S01]  /*0260*/  STG.E desc[UR4][R4.64], R17 ;  /* 0x0000001104007986 */ /* 0x000fe2000c101904 */
[----:B------:R-:W-:Y:S05]  /*0270*/  EXIT ;  /* 0x000000000000794d */ /* 0x000fea0003800000 */
.L_x_1:
        /* <DEDUP_REMOVED lines=16> */
.L_x_5:


//--------------------- .text._Z4ILP2PfS_S_       --------------------------
	.section	.text._Z4ILP2PfS_S_,"ax",@progbits
	.align	128
        .global         _Z4ILP2PfS_S_
        .type           _Z4ILP2PfS_S_,@function
        .size           _Z4ILP2PfS_S_,(.L_x_6 - _Z4ILP2PfS_S_)
        .other          _Z4ILP2PfS_S_,@"STO_CUDA_ENTRY STV_DEFAULT"
_Z4ILP2PfS_S_:
.text._Z4ILP2PfS_S_:
[----:B------:R-:W-:Y:S01]  /*0000*/  LDC R1, c[0x0][0x37c] ;  /* 0x0000df00ff017b82 */ /* 0x000fe20000000800 */
[----:B------:R-:W0:Y:S07]  /*0010*/  S2R R13, SR_TID.X ;  /* 0x00000000000d7919 */ /* 0x000e2e0000002100 */
[----:B------:R-:W0:Y:S01]  /*0020*/  S2UR UR6, SR_CTAID.X ;  /* 0x00000000000679c3 */ /* 0x000e220000002500 */
[----:B------:R-:W1:Y:S07]  /*0030*/  LDCU.64 UR4, c[0x0][0x358] ;  /* 0x00006b00ff0477ac */ /* 0x000e6e0008000a00 */
[----:B------:R-:W0:Y:S01]  /*0040*/  LDC R0, c[0x0][0x360] ;  /* 0x0000d800ff007b82 */ /* 0x000e220000000800 */
[----:B------:R-:W2:Y:S07]  /*0050*/  LDCU UR7, c[0x0][0x370] ;  /* 0x00006e00ff0777ac */ /* 0x000eae0008000800 */
[----:B------:R-:W3:Y:S08]  /*0060*/  LDC.64 R2, c[0x0][0x380] ;  /* 0x0000e000ff027b82 */ /* 0x000ef00000000a00 */
[----:B------:R-:W4:Y:S01]  /*0070*/  LDC.64 R4, c[0x0][0x388] ;  /* 0x0000e200ff047b82 */ /* 0x000f220000000a00 */
[----:B0-----:R-:W-:-:S07]  /*0080*/  IMAD R13, R0, UR6, R13 ;  /* 0x00000006000d7c24 */ /* 0x001fce000f8e020d */
[----:B------:R-:W0:Y:S01]  /*0090*/  LDC.64 R10, c[0x0][0x390] ;  /* 0x0000e400ff0a7b82 */ /* 0x000e220000000a00 */
[----:B--2---:R-:W-:Y:S02]  /*00a0*/  IMAD R15, R0, UR7, RZ ;  /* 0x00000007000f7c24 */ /* 0x004fe4000f8e02ff */
[----:B---3--:R-:W-:-:S04]  /*00b0*/  IMAD.WIDE R2, R13, 0x4, R2 ;  /* 0x000000040d027825 */ /* 0x008fc800078e0202 */
[----:B------:R-:W-:Y:S02]  /*00c0*/  IMAD.WIDE R6, R15, 0x4, R2 ;  /* 0x000000040f067825 */ /* 0x000fe400078e0202 */
[----:B-1----:R-:W2:Y:S02]  /*00d0*/  LDG.E R2, desc[UR4][R2.64] ;  /* 0x0000000402027981 */ /* 0x002ea4000c1e1900 */
[----:B----4-:R-:W-:Y:S02]  /*00e0*/  IMAD.WIDE R4, R13, 0x4, R4 ;  /* 0x000000040d047825 */ /* 0x010fe400078e0204 */
[----:B------:R-:W3:Y:S02]  /*00f0*/  LDG.E R6, desc[UR4][R6.64] ;  /* 0x0000000406067981 */ /* 0x000ee4000c1e1900 */
[----:B------:R-:W-:Y:S02]  /*0100*/  IMAD.WIDE R8, R15, 0x4, R4 ;  /* 0x000000040f087825 */ /* 0x000fe400078e0204 */
[----:B------:R-:W2:Y:S04]  /*0110*/  LDG.E R5, desc[UR4][R4.64] ;  /* 0x0000000404057981 */ /* 0x000ea8000c1e1900 */
[----:B------:R-:W3:Y:S01]  /*0120*/  LDG.E R9, desc[UR4][R8.64] ;  /* 0x0000000408097981 */ /* 0x000ee2000c1e1900 */
[----:B0-----:R-:W-:-:S04]  /*0130*/  IMAD.WIDE R10, R13, 0x4, R10 ;  /* 0x000000040d0a7825 */ /* 0x001fc800078e020a */
[----:B------:R-:W-:-:S04]  /*0140*/  IMAD.WIDE R12, R15, 0x4, R10 ;  /* 0x000000040f0c7825 */ /* 0x000fc800078e020a */
[----:B--2---:R-:W-:Y:S01]  /*0150*/  FADD R17, R2, R5 ;  /* 0x0000000502117221 */ /* 0x004fe20000000000 */
[----:B---3--:R-:W-:-:S04]  /*0160*/  FADD R15, R6, R9 ;  /* 0x00000009060f7221 */ /* 0x008fc80000000000 */
[----:B------:R-:W-:Y:S04]  /*0170*/  STG.E desc[UR4][R10.64], R17 ;  /* 0x000000110a007986 */ /* 0x000fe8000c101904 */
[----:B------:R-:W-:Y:S01]  /*0180*/  STG.E desc[UR4][R12.64], R15 ;  /* 0x0000000f0c007986 */ /* 0x000fe2000c101904 */
[----:B------:R-:W-:Y:S05]  /*0190*/  EXIT ;  /* 0x000000000000794d */ /* 0x000fea0003800000 */
.L_x_2:
        /* <DEDUP_REMOVED lines=14> */
.L_x_6:


//--------------------- .text._Z4ILP0PfS_S_       --------------------------
	.section	.text._Z4ILP0PfS_S_,"ax",@progbits
	.align	128
        .global         _Z4ILP0PfS_S_
        .type           _Z4ILP0PfS_S_,@function
        .size           _Z4ILP0PfS_S_,(.L_x_7 - _Z4ILP0PfS_S_)
        .other          _Z4ILP0PfS_S_,@"STO_CUDA_ENTRY STV_DEFAULT"
_Z4ILP0PfS_S_:
.text._Z4ILP0PfS_S_:
[----:B------:R-:W-:Y:S01]  /*0000*/  LDC R1, c[0x0][0x37c] ;  /* 0x0000df00ff017b82 */ /* 0x000fe20000000800 */
[----:B------:R-:W0:Y:S07]  /*0010*/  S2R R9, SR_TID.X ;  /* 0x0000000000097919 */ /* 0x000e2e0000002100 */
[----:B------:R-:W0:Y:S01]  /*0020*/  S2UR UR6, SR_CTAID.X ;  /* 0x00000000000679c3 */ /* 0x000e220000002500 */
[----:B------:R-:W1:Y:S07]  /*0030*/  LDCU.64 UR4, c[0x0][0x358] ;  /* 0x00006b00ff0477ac */ /* 0x000e6e0008000a00 */
[----:B------:R-:W0:Y:S08]  /*0040*/  LDC R0, c[0x0][0x360] ;  /* 0x0000d800ff007b82 */ /* 0x000e300000000800 */
[----:B------:R-:W2:Y:S08]  /*0050*/  LDC.64 R2, c[0x0][0x380] ;  /* 0x0000e000ff027b82 */ /* 0x000eb00000000a00 */
[----:B------:R-:W3:Y:S01]  /*0060*/  LDC.64 R4, c[0x0][0x388] ;  /* 0x0000e200ff047b82 */ /* 0x000ee20000000a00 */
[----:B0-----:R-:W-:-:S07]  /*0070*/  IMAD R9, R0, UR6, R9 ;  /* 0x0000000600097c24 */ /* 0x001fce000f8e0209 */
[----:B------:R-:W0:Y:S01]  /*0080*/  LDC.64 R6, c[0x0][0x390] ;  /* 0x0000e400ff067b82 */ /* 0x000e220000000a00 */
[----:B--2---:R-:W-:-:S06]  /*0090*/  IMAD.WIDE R2, R9, 0x4, R2 ;  /* 0x0000000409027825 */ /* 0x004fcc00078e0202 */
[----:B-1----:R-:W2:Y:S01]  /*00a0*/  LDG.E R2, desc[UR4][R2.64] ;  /* 0x0000000402027981 */ /* 0x002ea2000c1e1900 */
[----:B---3--:R-:W-:-:S06]  /*00b0*/  IMAD.WIDE R4, R9, 0x4, R4 ;  /* 0x0000000409047825 */ /* 0x008fcc00078e0204 */
[----:B------:R-:W2:Y:S01]  /*00c0*/  LDG.E R5, desc[UR4][R4.64] ;  /* 0x0000000404057981 */ /* 0x000ea2000c1e1900 */
[----:B0-----:R-:W-:-:S04]  /*00d0*/  IMAD.WIDE R6, R9, 0x4, R6 ;  /* 0x0000000409067825 */ /* 0x001fc800078e0206 */
[----:B--2---:R-:W-:-:S05]  /*00e0*/  FADD R9, R2, R5 ;  /* 0x0000000502097221 */ /* 0x004fca0000000000 */
[----:B------:R-:W-:Y:S01]  /*00f0*/  STG.E desc[UR4][R6.64], R9 ;  /* 0x0000000906007986 */ /* 0x000fe2000c101904 */
[----:B------:R-:W-:Y:S05]  /*0100*/  EXIT ;  /* 0x000000000000794d */ /* 0x000fea0003800000 */
.L_x_3:
        /* <DEDUP_REMOVED lines=15> */
.L_x_7:


//--------------------- .nv.shared.reserved.0     --------------------------
	.section	.nv.shared.reserved.0,"aw",@nobits
	.weak		__nv_reservedSMEM_offset_0_alias
	.size		__nv_reservedSMEM_offset_0_alias, 0, 64
	.other		__nv_reservedSMEM_offset_0_alias,@"STO_CUDA_RESERVED_SHARED STV_DEFAULT"
__nv_reservedSMEM_offset_0_alias:
	.zero		0
	.zero		64


//--------------------- .nv.constant0._Z4ILP8PfS_S_ --------------------------
	.section	.nv.constant0._Z4ILP8PfS_S_,"a",@progbits
	.sectionflags	@""
	.align	4
.nv.constant0._Z4ILP8PfS_S_:
	.zero		920


//--------------------- .nv.constant0._Z4ILP4PfS_S_ --------------------------
	.section	.nv.constant0._Z4ILP4PfS_S_,"a",@progbits
	.sectionflags	@""
	.align	4
.nv.constant0._Z4ILP4PfS_S_:
	.zero		920


//--------------------- .nv.constant0._Z4ILP2PfS_S_ --------------------------
	.section	.nv.constant0._Z4ILP2PfS_S_,"a",@progbits
	.sectionflags	@""
	.align	4
.nv.constant0._Z4ILP2PfS_S_:
	.zero		920


//--------------------- .nv.constant0._Z4ILP0PfS_S_ --------------------------
	.section	.nv.constant0._Z4ILP0PfS_S_,"a",@progbits
	.sectionflags	@""
	.align	4
.nv.constant0._Z4ILP0PfS_S_:
	.zero		920


//--------------------- SYMBOLS --------------------------

	.type		.nv.reservedSmem.offset0,@object
	.size		.nv.reservedSmem.offset0,0x4
